//
// Generated by NVIDIA NVVM Compiler
//
// Compiler Build ID: CL-36424714
// Cuda compilation tools, release 13.0, V13.0.88
// Based on NVVM 20.0.0
//

.version 9.0
.target sm_100
.address_size 64

	// .globl	_Z10computeSumPiS_S_

.visible .entry _Z10computeSumPiS_S_(
	.param .u64 .ptr .align 1 _Z10computeSumPiS_S__param_0,
	.param .u64 .ptr .align 1 _Z10computeSumPiS_S__param_1,
	.param .u64 .ptr .align 1 _Z10computeSumPiS_S__param_2
)
{
	.reg .pred 	%p<2>;
	.reg .b32 	%r<8>;
	.reg .b64 	%rd<11>;

	ld.param.u64 	%rd1, [_Z10computeSumPiS_S__param_0];
	ld.param.u64 	%rd2, [_Z10computeSumPiS_S__param_1];
	ld.param.u64 	%rd3, [_Z10computeSumPiS_S__param_2];
	mov.u32 	%r2, %ctaid.x;
	mov.u32 	%r3, %ntid.x;
	mov.u32 	%r4, %tid.x;
	mad.lo.s32 	%r1, %r2, %r3, %r4;
	setp.gt.s32 	%p1, %r1, 1023;
	@%p1 bra 	$L__BB0_2;
	cvta.to.global.u64 	%rd4, %rd1;
	cvta.to.global.u64 	%rd5, %rd2;
	cvta.to.global.u64 	%rd6, %rd3;
	mul.wide.s32 	%rd7, %r1, 4;
	add.s64 	%rd8, %rd4, %rd7;
	ld.global.u32 	%r5, [%rd8];
	add.s64 	%rd9, %rd5, %rd7;
	ld.global.u32 	%r6, [%rd9];
	add.s32 	%r7, %r6, %r5;
	add.s64 	%rd10, %rd6, %rd7;
	st.global.u32 	[%rd10], %r7;
$L__BB0_2:
	ret;

}


// ===== COMPILED SASS (sm_100) =====

	.target	sm_100

	.elftype	@"ET_EXEC"


//--------------------- .note.nv.tkinfo           --------------------------
	.section	.note.nv.tkinfo,"",@"SHT_NOTE"
	.sectionflags	@"SHF_NOTE_NV_TKINFO"
	.tkinfo
        /*0018*/ 	.word	0x00000002
        /*0030*/ 	.string	""
        /*0030*/ 	.string	"ptxas"
        /*0030*/ 	.string	"Cuda compilation tools, release 13.0, V13.0.88"
        /*0030*/ 	.string	"Build cuda_13.0.r13.0/compiler.36424714_0"
        /*0030*/ 	.string	"-arch sm_100 -m 64 "



//--------------------- .note.nv.cuinfo           --------------------------
	.section	.note.nv.cuinfo,"",@"SHT_NOTE"
	.sectionflags	@"SHF_NOTE_NV_CUINFO"
        /*0018*/ 	.short	0x0002
        /*001a*/ 	.short	0x0064
        /*001c*/ 	.short	0x0082
	.zero		2


//--------------------- .nv.info                  --------------------------
	.section	.nv.info,"",@"SHT_CUDA_INFO"
	.align	4


	//----- nvinfo : EIATTR_REGCOUNT
	.align		4
        /*0000*/ 	.byte	0x04, 0x2f
        /*0002*/ 	.short	(.L_1 - .L_0)
	.align		4
.L_0:
        /*0004*/ 	.word	index@(_Z10computeSumPiS_S_)
        /*0008*/ 	.word	0x0000000c


	//----- nvinfo : EIATTR_FRAME_SIZE
	.align		4
.L_1:
        /*000c*/ 	.byte	0x04, 0x11
        /*000e*/ 	.short	(.L_3 - .L_2)
	.align		4
.L_2:
        /*0010*/ 	.word	index@(_Z10computeSumPiS_S_)
        /*0014*/ 	.word	0x00000000


	//----- nvinfo : EIATTR_MIN_STACK_SIZE
	.align		4
.L_3:
        /*0018*/ 	.byte	0x04, 0x12
        /*001a*/ 	.short	(.L_5 - .L_4)
	.align		4
.L_4:
        /*001c*/ 	.word	index@(_Z10computeSumPiS_S_)
        /*0020*/ 	.word	0x00000000
.L_5:


//--------------------- .nv.compat                --------------------------
	.section	.nv.compat,"",@"SHT_CUDA_COMPAT_INFO"
	.align	4
        /*0000*/ 	.byte	0x02, 0x09, 0x00, 0x00, 0x02, 0x02, 0x01, 0x00, 0x02, 0x05, 0x05, 0x00, 0x03, 0x07, 0x01, 0x01
        /*0010*/ 	.byte	0x02, 0x03, 0x00, 0x00, 0x02, 0x06, 0x01, 0x00, 0x04, 0x0b, 0x08, 0x00, 0x09, 0x00, 0x00, 0x00
        /*0020*/ 	.byte	0x00, 0x00, 0x00, 0x00


//--------------------- .nv.info._Z10computeSumPiS_S_ --------------------------
	.section	.nv.info._Z10computeSumPiS_S_,"",@"SHT_CUDA_INFO"
	.sectionflags	@""
	.align	4


	//----- nvinfo : EIATTR_CUDA_API_VERSION
	.align		4
        /*0000*/ 	.byte	0x04, 0x37
        /*0002*/ 	.short	(.L_7 - .L_6)
.L_6:
        /*0004*/ 	.word	0x00000082


	//----- nvinfo : EIATTR_KPARAM_INFO
	.align		4
.L_7:
        /*0008*/ 	.byte	0x04, 0x17
        /*000a*/ 	.short	(.L_9 - .L_8)
.L_8:
        /*000c*/ 	.word	0x00000000
        /*0010*/ 	.short	0x0002
        /*0012*/ 	.short	0x0010
        /*0014*/ 	.byte	0x00, 0xf5, 0x21, 0x00


	//----- nvinfo : EIATTR_KPARAM_INFO
	.align		4
.L_9:
        /*0018*/ 	.byte	0x04, 0x17
        /*001a*/ 	.short	(.L_11 - .L_10)
.L_10:
        /*001c*/ 	.word	0x00000000
        /*0020*/ 	.short	0x0001
        /*0022*/ 	.short	0x0008
        /*0024*/ 	.byte	0x00, 0xf5, 0x21, 0x00


	//----- nvinfo : EIATTR_KPARAM_INFO
	.align		4
.L_11:
        /*0028*/ 	.byte	0x04, 0x17
        /*002a*/ 	.short	(.L_13 - .L_12)
.L_12:
        /*002c*/ 	.word	0x00000000
        /*0030*/ 	.short	0x0000
        /*0032*/ 	.short	0x0000
        /*0034*/ 	.byte	0x00, 0xf5, 0x21, 0x00


	//----- nvinfo : EIATTR_SPARSE_MMA_MASK
	.align		4
.L_13:
        /*0038*/ 	.byte	0x03, 0x50
        /*003a*/ 	.short	0x0000


	//----- nvinfo : EIATTR_MAXREG_COUNT
	.align		4
        /*003c*/ 	.byte	0x03, 0x1b
        /*003e*/ 	.short	0x00ff


	//----- nvinfo : EIATTR_MERCURY_ISA_VERSION
	.align		4
        /*0040*/ 	.byte	0x03, 0x5f
        /*0042*/ 	.short	0x0101


	//----- nvinfo : EIATTR_VRC_CTA_INIT_COUNT
	.align		4
        /*0044*/ 	.byte	0x02, 0x4a
	.zero		1
	.zero		1


	//----- nvinfo : EIATTR_EXIT_INSTR_OFFSETS
	.align		4
        /*0048*/ 	.byte	0x04, 0x1c
        /*004a*/ 	.short	(.L_15 - .L_14)


	//   ....[0]....
.L_14:
        /*004c*/ 	.word	0x00000060


	//   ....[1]....
        /*0050*/ 	.word	0x00000120


	//----- nvinfo : EIATTR_CBANK_PARAM_SIZE
	.align		4
.L_15:
        /*0054*/ 	.byte	0x03, 0x19
        /*0056*/ 	.short	0x0018


	//----- nvinfo : EIATTR_PARAM_CBANK
	.align		4
        /*0058*/ 	.byte	0x04, 0x0a
        /*005a*/ 	.short	(.L_17 - .L_16)
	.align		4
.L_16:
        /*005c*/ 	.word	index@(.nv.constant0._Z10computeSumPiS_S_)
        /*0060*/ 	.short	0x0380
        /*0062*/ 	.short	0x0018


	//----- nvinfo : EIATTR_SW_WAR
	.align		4
.L_17:
        /*0064*/ 	.byte	0x04, 0x36
        /*0066*/ 	.short	(.L_19 - .L_18)
.L_18:
        /*0068*/ 	.word	0x00000008
.L_19:


//--------------------- .nv.callgraph             --------------------------
	.section	.nv.callgraph,"",@"SHT_CUDA_CALLGRAPH"
	.align	4
	.sectionentsize	8
	.align		4
        /*0000*/ 	.word	0x00000000
	.align		4
        /*0004*/ 	.word	0xffffffff
	.align		4
        /*0008*/ 	.word	0x00000000
	.align		4
        /*000c*/ 	.word	0xfffffffe
	.align		4
        /*0010*/ 	.word	0x00000000
	.align		4
        /*0014*/ 	.word	0xfffffffd
	.align		4
        /*0018*/ 	.word	0x00000000
	.align		4
        /*001c*/ 	.word	0xfffffffc


//--------------------- .text._Z10computeSumPiS_S_ --------------------------
	.section	.text._Z10computeSumPiS_S_,"ax",@progbits
	.align	128
        .global         _Z10computeSumPiS_S_
        .type           _Z10computeSumPiS_S_,@function
        .size           _Z10computeSumPiS_S_,(.L_x_1 - _Z10computeSumPiS_S_)
        .other          _Z10computeSumPiS_S_,@"STO_CUDA_ENTRY STV_DEFAULT"
_Z10computeSumPiS_S_:
.text._Z10computeSumPiS_S_:
[----:B------:R-:W-:Y:S01]  /*0000*/  LDC R1, c[0x0][0x37c] ;  /* 0x0000df00ff017b82 */ /* 0x000fe20000000800 */
[----:B------:R-:W0:Y:S07]  /*0010*/  S2R R0, SR_TID.X ;  /* 0x0000000000007919 */ /* 0x000e2e0000002100 */
[----:B------:R-:W0:Y:S08]  /*0020*/  S2UR UR4, SR_CTAID.X ;  /* 0x00000000000479c3 */ /* 0x000e300000002500 */
[----:B------:R-:W0:Y:S02]  /*0030*/  LDC R9, c[0x0][0x360] ;  /* 0x0000d800ff097b82 */ /* 0x000e240000000800 */
[----:B0-----:R-:W-:-:S05]  /*0040*/  IMAD R9, R9, UR4, R0 ;  /* 0x0000000409097c24 */ /* 0x001fca000f8e0200 */
[----:B------:R-:W-:-:S13]  /*0050*/  ISETP.GT.AND P0, PT, R9, 0x3ff, PT ;  /* 0x000003ff0900780c */ /* 0x000fda0003f04270 */
[----:B------:R-:W-:Y:S05]  /*0060*/  @P0 EXIT ;  /* 0x000000000000094d */ /* 0x000fea0003800000 */
[----:B------:R-:W0:Y:S01]  /*0070*/  LDC.64 R2, c[0x0][0x380] ;  /* 0x0000e000ff027b82 */ /* 0x000e220000000a00 */
[----:B------:R-:W1:Y:S07]  /*0080*/  LDCU.64 UR4, c[0x0][0x358] ;  /* 0x00006b00ff0477ac */ /* 0x000e6e0008000a00 */
[----:B------:R-:W2:Y:S08]  /*0090*/  LDC.64 R4, c[0x0][0x388] ;  /* 0x0000e200ff047b82 */ /* 0x000eb00000000a00 */
[----:B------:R-:W3:Y:S01]  /*00a0*/  LDC.64 R6, c[0x0][0x390] ;  /* 0x0000e400ff067b82 */ /* 0x000ee20000000a00 */
[----:B0-----:R-:W-:-:S06]  /*00b0*/  IMAD.WIDE R2, R9, 0x4, R2 ;  /* 0x0000000409027825 */ /* 0x001fcc00078e0202 */
[----:B-1----:R-:W4:Y:S01]  /*00c0*/  LDG.E R2, desc[UR4][R2.64] ;  /* 0x0000000402027981 */ /* 0x002f22000c1e1900 */
[----:B--2---:R-:W-:-:S06]  /*00d0*/  IMAD.WIDE R4, R9, 0x4, R4 ;  /* 0x0000000409047825 */ /* 0x004fcc00078e0204 */
[----:B------:R-:W4:Y:S01]  /*00e0*/  LDG.E R5, desc[UR4][R4.64] ;  /* 0x0000000404057981 */ /* 0x000f22000c1e1900 */
[----:B---3--:R-:W-:Y:S01]  /*00f0*/  IMAD.WIDE R6, R9, 0x4, R6 ;  /* 0x0000000409067825 */ /* 0x008fe200078e0206 */
[----:B----4-:R-:W-:-:S05]  /*0100*/  IADD3 R9, PT, PT, R2, R5, RZ ;  /* 0x0000000502097210 */ /* 0x010fca0007ffe0ff */
[----:B------:R-:W-:Y:S01]  /*0110*/  STG.E desc[UR4][R6.64], R9 ;  /* 0x0000000906007986 */ /* 0x000fe2000c101904 */
[----:B------:R-:W-:Y:S05]  /*0120*/  EXIT ;  /* 0x000000000000794d */ /* 0x000fea0003800000 */
.L_x_0:
[----:B------:R-:W-:-:S00]  /*0130*/  BRA `(.L_x_0) ;  /* 0xfffffffc00fc7947 */ /* 0x000fc0000383ffff */
[----:B------:R-:W-:-:S00]  /*0140*/  NOP ;  /* 0x0000000000007918 */ /* 0x000fc00000000000 */
        /* <DEDUP_REMOVED lines=11> */
.L_x_1:


//--------------------- .nv.shared.reserved.0     --------------------------
	.section	.nv.shared.reserved.0,"aw",@nobits
	.weak		__nv_reservedSMEM_offset_0_alias
	.size		__nv_reservedSMEM_offset_0_alias, 0, 64
	.other		__nv_reservedSMEM_offset_0_alias,@"STO_CUDA_RESERVED_SHARED STV_DEFAULT"
__nv_reservedSMEM_offset_0_alias:
	.zero		0
	.zero		64


//--------------------- .nv.constant0._Z10computeSumPiS_S_ --------------------------
	.section	.nv.constant0._Z10computeSumPiS_S_,"a",@progbits
	.sectionflags	@""
	.align	4
.nv.constant0._Z10computeSumPiS_S_:
	.zero		920


//--------------------- SYMBOLS --------------------------

	.type		.nv.reservedSmem.offset0,@object
	.size		.nv.reservedSmem.offset0,0x4
